//
// Generated by NVIDIA NVVM Compiler
//
// Compiler Build ID: CL-36424714
// Cuda compilation tools, release 13.0, V13.0.88
// Based on NVVM 20.0.0
//

.version 9.0
.target sm_100
.address_size 64

	// .globl	_Z7mat_mulPKfS0_Pfi
// _ZZ7mat_mulPKfS0_PfiE3Mds has been demoted
// _ZZ7mat_mulPKfS0_PfiE3Nds has been demoted

.visible .entry _Z7mat_mulPKfS0_Pfi(
	.param .u64 .ptr .align 1 _Z7mat_mulPKfS0_Pfi_param_0,
	.param .u64 .ptr .align 1 _Z7mat_mulPKfS0_Pfi_param_1,
	.param .u64 .ptr .align 1 _Z7mat_mulPKfS0_Pfi_param_2,
	.param .u32 _Z7mat_mulPKfS0_Pfi_param_3
)
{
	.reg .pred 	%p<6>;
	.reg .b32 	%r<45>;
	.reg .b32 	%f<111>;
	.reg .b64 	%rd<13>;
	// demoted variable
	.shared .align 4 .b8 _ZZ7mat_mulPKfS0_PfiE3Mds[4096];
	// demoted variable
	.shared .align 4 .b8 _ZZ7mat_mulPKfS0_PfiE3Nds[4096];
	ld.param.u64 	%rd3, [_Z7mat_mulPKfS0_Pfi_param_0];
	ld.param.u64 	%rd4, [_Z7mat_mulPKfS0_Pfi_param_1];
	ld.param.u64 	%rd5, [_Z7mat_mulPKfS0_Pfi_param_2];
	ld.param.u32 	%r23, [_Z7mat_mulPKfS0_Pfi_param_3];
	mov.u32 	%r24, %ctaid.y;
	mov.u32 	%r25, %ctaid.x;
	mov.u32 	%r42, %tid.y;
	mov.u32 	%r40, %tid.x;
	mov.u32 	%r26, %ntid.y;
	mad.lo.s32 	%r3, %r24, %r26, %r42;
	mov.u32 	%r27, %ntid.x;
	mad.lo.s32 	%r4, %r25, %r27, %r40;
	setp.lt.s32 	%p1, %r23, -31;
	mov.f32 	%f110, 0f00000000;
	@%p1 bra 	$L__BB0_7;
	shr.s32 	%r28, %r23, 31;
	shr.u32 	%r29, %r28, 27;
	add.s32 	%r30, %r23, %r29;
	shr.s32 	%r31, %r30, 5;
	neg.s32 	%r44, %r31;
	shl.b32 	%r32, %r42, 7;
	mov.u32 	%r33, _ZZ7mat_mulPKfS0_PfiE3Mds;
	add.s32 	%r5, %r33, %r32;
	shl.b32 	%r34, %r40, 2;
	add.s32 	%r6, %r5, %r34;
	mov.u32 	%r35, _ZZ7mat_mulPKfS0_PfiE3Nds;
	add.s32 	%r8, %r35, %r34;
	add.s32 	%r7, %r8, %r32;
	mad.lo.s32 	%r43, %r42, %r23, %r4;
	shl.b32 	%r11, %r23, 5;
	mad.lo.s32 	%r41, %r23, %r3, %r40;
	cvta.to.global.u64 	%rd1, %rd3;
	cvta.to.global.u64 	%rd2, %rd4;
	mov.f32 	%f110, 0f00000000;
$L__BB0_2:
	max.s32 	%r36, %r3, %r40;
	setp.ge.s32 	%p2, %r36, %r23;
	mov.f32 	%f108, 0f00000000;
	@%p2 bra 	$L__BB0_4;
	mul.wide.s32 	%rd6, %r41, 4;
	add.s64 	%rd7, %rd1, %rd6;
	ld.global.f32 	%f108, [%rd7];
$L__BB0_4:
	st.shared.f32 	[%r6], %f108;
	mov.f32 	%f109, 0f00000000;
	max.s32 	%r37, %r4, %r42;
	setp.ge.s32 	%p3, %r37, %r23;
	@%p3 bra 	$L__BB0_6;
	mul.wide.s32 	%rd8, %r43, 4;
	add.s64 	%rd9, %rd2, %rd8;
	ld.global.f32 	%f109, [%rd9];
$L__BB0_6:
	st.shared.f32 	[%r7], %f109;
	bar.sync 	0;
	ld.shared.f32 	%f12, [%r5];
	ld.shared.f32 	%f13, [%r8];
	fma.rn.f32 	%f14, %f12, %f13, %f110;
	ld.shared.f32 	%f15, [%r5+4];
	ld.shared.f32 	%f16, [%r8+128];
	fma.rn.f32 	%f17, %f15, %f16, %f14;
	ld.shared.f32 	%f18, [%r5+8];
	ld.shared.f32 	%f19, [%r8+256];
	fma.rn.f32 	%f20, %f18, %f19, %f17;
	ld.shared.f32 	%f21, [%r5+12];
	ld.shared.f32 	%f22, [%r8+384];
	fma.rn.f32 	%f23, %f21, %f22, %f20;
	ld.shared.f32 	%f24, [%r5+16];
	ld.shared.f32 	%f25, [%r8+512];
	fma.rn.f32 	%f26, %f24, %f25, %f23;
	ld.shared.f32 	%f27, [%r5+20];
	ld.shared.f32 	%f28, [%r8+640];
	fma.rn.f32 	%f29, %f27, %f28, %f26;
	ld.shared.f32 	%f30, [%r5+24];
	ld.shared.f32 	%f31, [%r8+768];
	fma.rn.f32 	%f32, %f30, %f31, %f29;
	ld.shared.f32 	%f33, [%r5+28];
	ld.shared.f32 	%f34, [%r8+896];
	fma.rn.f32 	%f35, %f33, %f34, %f32;
	ld.shared.f32 	%f36, [%r5+32];
	ld.shared.f32 	%f37, [%r8+1024];
	fma.rn.f32 	%f38, %f36, %f37, %f35;
	ld.shared.f32 	%f39, [%r5+36];
	ld.shared.f32 	%f40, [%r8+1152];
	fma.rn.f32 	%f41, %f39, %f40, %f38;
	ld.shared.f32 	%f42, [%r5+40];
	ld.shared.f32 	%f43, [%r8+1280];
	fma.rn.f32 	%f44, %f42, %f43, %f41;
	ld.shared.f32 	%f45, [%r5+44];
	ld.shared.f32 	%f46, [%r8+1408];
	fma.rn.f32 	%f47, %f45, %f46, %f44;
	ld.shared.f32 	%f48, [%r5+48];
	ld.shared.f32 	%f49, [%r8+1536];
	fma.rn.f32 	%f50, %f48, %f49, %f47;
	ld.shared.f32 	%f51, [%r5+52];
	ld.shared.f32 	%f52, [%r8+1664];
	fma.rn.f32 	%f53, %f51, %f52, %f50;
	ld.shared.f32 	%f54, [%r5+56];
	ld.shared.f32 	%f55, [%r8+1792];
	fma.rn.f32 	%f56, %f54, %f55, %f53;
	ld.shared.f32 	%f57, [%r5+60];
	ld.shared.f32 	%f58, [%r8+1920];
	fma.rn.f32 	%f59, %f57, %f58, %f56;
	ld.shared.f32 	%f60, [%r5+64];
	ld.shared.f32 	%f61, [%r8+2048];
	fma.rn.f32 	%f62, %f60, %f61, %f59;
	ld.shared.f32 	%f63, [%r5+68];
	ld.shared.f32 	%f64, [%r8+2176];
	fma.rn.f32 	%f65, %f63, %f64, %f62;
	ld.shared.f32 	%f66, [%r5+72];
	ld.shared.f32 	%f67, [%r8+2304];
	fma.rn.f32 	%f68, %f66, %f67, %f65;
	ld.shared.f32 	%f69, [%r5+76];
	ld.shared.f32 	%f70, [%r8+2432];
	fma.rn.f32 	%f71, %f69, %f70, %f68;
	ld.shared.f32 	%f72, [%r5+80];
	ld.shared.f32 	%f73, [%r8+2560];
	fma.rn.f32 	%f74, %f72, %f73, %f71;
	ld.shared.f32 	%f75, [%r5+84];
	ld.shared.f32 	%f76, [%r8+2688];
	fma.rn.f32 	%f77, %f75, %f76, %f74;
	ld.shared.f32 	%f78, [%r5+88];
	ld.shared.f32 	%f79, [%r8+2816];
	fma.rn.f32 	%f80, %f78, %f79, %f77;
	ld.shared.f32 	%f81, [%r5+92];
	ld.shared.f32 	%f82, [%r8+2944];
	fma.rn.f32 	%f83, %f81, %f82, %f80;
	ld.shared.f32 	%f84, [%r5+96];
	ld.shared.f32 	%f85, [%r8+3072];
	fma.rn.f32 	%f86, %f84, %f85, %f83;
	ld.shared.f32 	%f87, [%r5+100];
	ld.shared.f32 	%f88, [%r8+3200];
	fma.rn.f32 	%f89, %f87, %f88, %f86;
	ld.shared.f32 	%f90, [%r5+104];
	ld.shared.f32 	%f91, [%r8+3328];
	fma.rn.f32 	%f92, %f90, %f91, %f89;
	ld.shared.f32 	%f93, [%r5+108];
	ld.shared.f32 	%f94, [%r8+3456];
	fma.rn.f32 	%f95, %f93, %f94, %f92;
	ld.shared.f32 	%f96, [%r5+112];
	ld.shared.f32 	%f97, [%r8+3584];
	fma.rn.f32 	%f98, %f96, %f97, %f95;
	ld.shared.f32 	%f99, [%r5+116];
	ld.shared.f32 	%f100, [%r8+3712];
	fma.rn.f32 	%f101, %f99, %f100, %f98;
	ld.shared.f32 	%f102, [%r5+120];
	ld.shared.f32 	%f103, [%r8+3840];
	fma.rn.f32 	%f104, %f102, %f103, %f101;
	ld.shared.f32 	%f105, [%r5+124];
	ld.shared.f32 	%f106, [%r8+3968];
	fma.rn.f32 	%f110, %f105, %f106, %f104;
	bar.sync 	0;
	add.s32 	%r44, %r44, 1;
	add.s32 	%r43, %r43, %r11;
	add.s32 	%r42, %r42, 32;
	add.s32 	%r41, %r41, 32;
	add.s32 	%r40, %r40, 32;
	setp.ne.s32 	%p4, %r44, 1;
	@%p4 bra 	$L__BB0_2;
$L__BB0_7:
	max.s32 	%r38, %r3, %r4;
	setp.ge.s32 	%p5, %r38, %r23;
	@%p5 bra 	$L__BB0_9;
	mad.lo.s32 	%r39, %r23, %r3, %r4;
	cvta.to.global.u64 	%rd10, %rd5;
	mul.wide.s32 	%rd11, %r39, 4;
	add.s64 	%rd12, %rd10, %rd11;
	st.global.f32 	[%rd12], %f110;
$L__BB0_9:
	ret;

}


// ===== COMPILED SASS (sm_100) =====

	.target	sm_100

	.elftype	@"ET_EXEC"


//--------------------- .note.nv.tkinfo           --------------------------
	.section	.note.nv.tkinfo,"",@"SHT_NOTE"
	.sectionflags	@"SHF_NOTE_NV_TKINFO"
	.tkinfo
        /*0018*/ 	.word	0x00000002
        /*0030*/ 	.string	""
        /*0030*/ 	.string	"ptxas"
        /*0030*/ 	.string	"Cuda compilation tools, release 13.0, V13.0.88"
        /*0030*/ 	.string	"Build cuda_13.0.r13.0/compiler.36424714_0"
        /*0030*/ 	.string	"-arch sm_100 -m 64 "



//--------------------- .note.nv.cuinfo           --------------------------
	.section	.note.nv.cuinfo,"",@"SHT_NOTE"
	.sectionflags	@"SHF_NOTE_NV_CUINFO"
        /*0018*/ 	.short	0x0002
        /*001a*/ 	.short	0x0064
        /*001c*/ 	.short	0x0082
	.zero		2


//--------------------- .nv.info                  --------------------------
	.section	.nv.info,"",@"SHT_CUDA_INFO"
	.align	4


	//----- nvinfo : EIATTR_REGCOUNT
	.align		4
        /*0000*/ 	.byte	0x04, 0x2f
        /*0002*/ 	.short	(.L_1 - .L_0)
	.align		4
.L_0:
        /*0004*/ 	.word	index@(_Z7mat_mulPKfS0_Pfi)
        /*0008*/ 	.word	0x00000020


	//----- nvinfo : EIATTR_FRAME_SIZE
	.align		4
.L_1:
        /*000c*/ 	.byte	0x04, 0x11
        /*000e*/ 	.short	(.L_3 - .L_2)
	.align		4
.L_2:
        /*0010*/ 	.word	index@(_Z7mat_mulPKfS0_Pfi)
        /*0014*/ 	.word	0x00000000


	//----- nvinfo : EIATTR_MIN_STACK_SIZE
	.align		4
.L_3:
        /*0018*/ 	.byte	0x04, 0x12
        /*001a*/ 	.short	(.L_5 - .L_4)
	.align		4
.L_4:
        /*001c*/ 	.word	index@(_Z7mat_mulPKfS0_Pfi)
        /*0020*/ 	.word	0x00000000
.L_5:


//--------------------- .nv.compat                --------------------------
	.section	.nv.compat,"",@"SHT_CUDA_COMPAT_INFO"
	.align	4
        /*0000*/ 	.byte	0x02, 0x09, 0x00, 0x00, 0x02, 0x02, 0x01, 0x00, 0x02, 0x05, 0x05, 0x00, 0x03, 0x07, 0x01, 0x01
        /*0010*/ 	.byte	0x02, 0x03, 0x00, 0x00, 0x02, 0x06, 0x01, 0x00, 0x04, 0x0b, 0x08, 0x00, 0x09, 0x00, 0x00, 0x00
        /*0020*/ 	.byte	0x00, 0x00, 0x00, 0x00


//--------------------- .nv.info._Z7mat_mulPKfS0_Pfi --------------------------
	.section	.nv.info._Z7mat_mulPKfS0_Pfi,"",@"SHT_CUDA_INFO"
	.sectionflags	@""
	.align	4


	//----- nvinfo : EIATTR_CUDA_API_VERSION
	.align		4
        /*0000*/ 	.byte	0x04, 0x37
        /*0002*/ 	.short	(.L_7 - .L_6)
.L_6:
        /*0004*/ 	.word	0x00000082


	//----- nvinfo : EIATTR_KPARAM_INFO
	.align		4
.L_7:
        /*0008*/ 	.byte	0x04, 0x17
        /*000a*/ 	.short	(.L_9 - .L_8)
.L_8:
        /*000c*/ 	.word	0x00000000
        /*0010*/ 	.short	0x0003
        /*0012*/ 	.short	0x0018
        /*0014*/ 	.byte	0x00, 0xf0, 0x11, 0x00


	//----- nvinfo : EIATTR_KPARAM_INFO
	.align		4
.L_9:
        /*0018*/ 	.byte	0x04, 0x17
        /*001a*/ 	.short	(.L_11 - .L_10)
.L_10:
        /*001c*/ 	.word	0x00000000
        /*0020*/ 	.short	0x0002
        /*0022*/ 	.short	0x0010
        /*0024*/ 	.byte	0x00, 0xf5, 0x21, 0x00


	//----- nvinfo : EIATTR_KPARAM_INFO
	.align		4
.L_11:
        /*0028*/ 	.byte	0x04, 0x17
        /*002a*/ 	.short	(.L_13 - .L_12)
.L_12:
        /*002c*/ 	.word	0x00000000
        /*0030*/ 	.short	0x0001
        /*0032*/ 	.short	0x0008
        /*0034*/ 	.byte	0x00, 0xf5, 0x21, 0x00


	//----- nvinfo : EIATTR_KPARAM_INFO
	.align		4
.L_13:
        /*0038*/ 	.byte	0x04, 0x17
        /*003a*/ 	.short	(.L_15 - .L_14)
.L_14:
        /*003c*/ 	.word	0x00000000
        /*0040*/ 	.short	0x0000
        /*0042*/ 	.short	0x0000
        /*0044*/ 	.byte	0x00, 0xf5, 0x21, 0x00


	//----- nvinfo : EIATTR_SPARSE_MMA_MASK
	.align		4
.L_15:
        /*0048*/ 	.byte	0x03, 0x50
        /*004a*/ 	.short	0x0000


	//----- nvinfo : EIATTR_MAXREG_COUNT
	.align		4
        /*004c*/ 	.byte	0x03, 0x1b
        /*004e*/ 	.short	0x00ff


	//----- nvinfo : EIATTR_NUM_BARRIERS
	.align		4
        /*0050*/ 	.byte	0x02, 0x4c
        /*0052*/ 	.byte	0x01
	.zero		1


	//----- nvinfo : EIATTR_MERCURY_ISA_VERSION
	.align		4
        /*0054*/ 	.byte	0x03, 0x5f
        /*0056*/ 	.short	0x0101


	//----- nvinfo : EIATTR_VRC_CTA_INIT_COUNT
	.align		4
        /*0058*/ 	.byte	0x02, 0x4a
	.zero		1
	.zero		1


	//----- nvinfo : EIATTR_EXIT_INSTR_OFFSETS
	.align		4
        /*005c*/ 	.byte	0x04, 0x1c
        /*005e*/ 	.short	(.L_17 - .L_16)


	//   ....[0]....
.L_16:
        /*0060*/ 	.word	0x00000820


	//   ....[1]....
        /*0064*/ 	.word	0x00000870


	//----- nvinfo : EIATTR_CBANK_PARAM_SIZE
	.align		4
.L_17:
        /*0068*/ 	.byte	0x03, 0x19
        /*006a*/ 	.short	0x001c


	//----- nvinfo : EIATTR_PARAM_CBANK
	.align		4
        /*006c*/ 	.byte	0x04, 0x0a
        /*006e*/ 	.short	(.L_19 - .L_18)
	.align		4
.L_18:
        /*0070*/ 	.word	index@(.nv.constant0._Z7mat_mulPKfS0_Pfi)
        /*0074*/ 	.short	0x0380
        /*0076*/ 	.short	0x001c


	//----- nvinfo : EIATTR_SW_WAR
	.align		4
.L_19:
        /*0078*/ 	.byte	0x04, 0x36
        /*007a*/ 	.short	(.L_21 - .L_20)
.L_20:
        /*007c*/ 	.word	0x00000008
.L_21:


//--------------------- .nv.callgraph             --------------------------
	.section	.nv.callgraph,"",@"SHT_CUDA_CALLGRAPH"
	.align	4
	.sectionentsize	8
	.align		4
        /*0000*/ 	.word	0x00000000
	.align		4
        /*0004*/ 	.word	0xffffffff
	.align		4
        /*0008*/ 	.word	0x00000000
	.align		4
        /*000c*/ 	.word	0xfffffffe
	.align		4
        /*0010*/ 	.word	0x00000000
	.align		4
        /*0014*/ 	.word	0xfffffffd
	.align		4
        /*0018*/ 	.word	0x00000000
	.align		4
        /*001c*/ 	.word	0xfffffffc


//--------------------- .text._Z7mat_mulPKfS0_Pfi --------------------------
	.section	.text._Z7mat_mulPKfS0_Pfi,"ax",@progbits
	.align	128
        .global         _Z7mat_mulPKfS0_Pfi
        .type           _Z7mat_mulPKfS0_Pfi,@function
        .size           _Z7mat_mulPKfS0_Pfi,(.L_x_3 - _Z7mat_mulPKfS0_Pfi)
        .other          _Z7mat_mulPKfS0_Pfi,@"STO_CUDA_ENTRY STV_DEFAULT"
_Z7mat_mulPKfS0_Pfi:
.text._Z7mat_mulPKfS0_Pfi:
[----:B------:R-:W-:Y:S01]  /*0000*/  LDC R1, c[0x0][0x37c] ;  /* 0x0000df00ff017b82 */ /* 0x000fe20000000800 */
[----:B------:R-:W0:Y:S01]  /*0010*/  LDCU UR6, c[0x0][0x398] ;  /* 0x00007300ff0677ac */ /* 0x000e220008000800 */
[----:B------:R-:W1:Y:S06]  /*0020*/  S2R R19, SR_TID.Y ;  /* 0x0000000000137919 */ /* 0x000e6c0000002200 */
[----:B------:R-:W1:Y:S01]  /*0030*/  LDC R0, c[0x0][0x364] ;  /* 0x0000d900ff007b82 */ /* 0x000e620000000800 */
[----:B------:R-:W-:Y:S01]  /*0040*/  HFMA2 R23, -RZ, RZ, 0, 0 ;  /* 0x00000000ff177431 */ /* 0x000fe200000001ff */
[----:B------:R-:W2:Y:S01]  /*0050*/  LDCU.64 UR8, c[0x0][0x358] ;  /* 0x00006b00ff0877ac */ /* 0x000ea20008000a00 */
[----:B------:R-:W3:Y:S05]  /*0060*/  S2R R18, SR_TID.X ;  /* 0x0000000000127919 */ /* 0x000eea0000002100 */
[----:B------:R-:W1:Y:S08]  /*0070*/  S2UR UR4, SR_CTAID.Y ;  /* 0x00000000000479c3 */ /* 0x000e700000002600 */
[----:B------:R-:W3:Y:S01]  /*0080*/  S2UR UR5, SR_CTAID.X ;  /* 0x00000000000579c3 */ /* 0x000ee20000002500 */
[----:B0-----:R-:W-:-:S04]  /*0090*/  MOV R6, UR6 ;  /* 0x0000000600067c02 */ /* 0x001fc80008000f00 */
[----:B------:R-:W-:-:S03]  /*00a0*/  ISETP.GE.AND P0, PT, R6, -0x1f, PT ;  /* 0xffffffe10600780c */ /* 0x000fc60003f06270 */
[----:B------:R-:W3:Y:S01]  /*00b0*/  LDC R3, c[0x0][0x360] ;  /* 0x0000d800ff037b82 */ /* 0x000ee20000000800 */
[----:B-1----:R-:W-:Y:S02]  /*00c0*/  IMAD R21, R0, UR4, R19 ;  /* 0x0000000400157c24 */ /* 0x002fe4000f8e0213 */
[----:B---3--:R-:W-:-:S07]  /*00d0*/  IMAD R20, R3, UR5, R18 ;  /* 0x0000000503147c24 */ /* 0x008fce000f8e0212 */
[----:B--2---:R-:W-:Y:S05]  /*00e0*/  @!P0 BRA `(.L_x_0) ;  /* 0x0000000400c48947 */ /* 0x004fea0003800000 */
[----:B------:R-:W0:Y:S01]  /*00f0*/  S2UR UR6, SR_CgaCtaId ;  /* 0x00000000000679c3 */ /* 0x000e220000008800 */
[----:B------:R-:W-:Y:S01]  /*0100*/  UMOV UR4, 0x400 ;  /* 0x0000040000047882 */ /* 0x000fe20000000000 */
[----:B------:R-:W-:Y:S01]  /*0110*/  SHF.R.S32.HI R3, RZ, 0x1f, R6 ;  /* 0x0000001fff037819 */ /* 0x000fe20000011406 */
[----:B------:R-:W-:Y:S01]  /*0120*/  UIADD3 UR5, UPT, UPT, UR4, 0x1000, URZ ;  /* 0x0000100004057890 */ /* 0x000fe2000fffe0ff */
[----:B------:R-:W-:Y:S01]  /*0130*/  MOV R23, RZ ;  /* 0x000000ff00177202 */ /* 0x000fe20000000f00 */
[-C--:B------:R-:W-:Y:S01]  /*0140*/  IMAD R17, R19, R6.reuse, R20 ;  /* 0x0000000613117224 */ /* 0x080fe200078e0214 */
[-C--:B------:R-:W-:Y:S01]  /*0150*/  LEA.HI R3, R3, R6.reuse, RZ, 0x5 ;  /* 0x0000000603037211 */ /* 0x080fe200078f28ff */
[----:B------:R-:W-:Y:S01]  /*0160*/  IMAD R7, R21, R6, R18 ;  /* 0x0000000615077224 */ /* 0x000fe200078e0212 */
[----:B------:R-:W1:Y:S02]  /*0170*/  LDC R0, c[0x0][0x398] ;  /* 0x0000e600ff007b82 */ /* 0x000e640000000800 */
[----:B------:R-:W-:-:S04]  /*0180*/  SHF.R.S32.HI R16, RZ, 0x5, R3 ;  /* 0x00000005ff107819 */ /* 0x000fc80000011403 */
[----:B------:R-:W-:Y:S01]  /*0190*/  IADD3 R16, PT, PT, -R16, RZ, RZ ;  /* 0x000000ff10107210 */ /* 0x000fe20007ffe1ff */
[----:B0-----:R-:W-:Y:S02]  /*01a0*/  ULEA UR4, UR6, UR4, 0x18 ;  /* 0x0000000406047291 */ /* 0x001fe4000f8ec0ff */
[----:B------:R-:W-:-:S04]  /*01b0*/  ULEA UR5, UR6, UR5, 0x18 ;  /* 0x0000000506057291 */ /* 0x000fc8000f8ec0ff */
[C---:B------:R-:W-:Y:S02]  /*01c0*/  LEA R5, R19.reuse, UR4, 0x7 ;  /* 0x0000000413057c11 */ /* 0x040fe4000f8e38ff */
[C---:B------:R-:W-:Y:S02]  /*01d0*/  LEA R3, R18.reuse, UR5, 0x2 ;  /* 0x0000000512037c11 */ /* 0x040fe4000f8e10ff */
[----:B------:R-:W-:Y:S02]  /*01e0*/  LEA R4, R18, R5, 0x2 ;  /* 0x0000000512047211 */ /* 0x000fe400078e10ff */
[----:B------:R-:W-:-:S07]  /*01f0*/  LEA R2, R19, R3, 0x7 ;  /* 0x0000000313027211 */ /* 0x000fce00078e38ff */
.L_x_1:
[----:B------:R-:W-:Y:S01]  /*0200*/  VIMNMX R9, PT, PT, R21, R18, !PT ;  /* 0x0000001215097248 */ /* 0x000fe20007fe0100 */
[----:B------:R-:W-:Y:S01]  /*0210*/  HFMA2 R27, -RZ, RZ, 0, 0 ;  /* 0x00000000ff1b7431 */ /* 0x000fe200000001ff */
[----:B-1----:R-:W-:Y:S02]  /*0220*/  MOV R6, R0 ;  /* 0x0000000000067202 */ /* 0x002fe40000000f00 */
[----:B------:R-:W-:Y:S02]  /*0230*/  VIMNMX R11, PT, PT, R20, R19, !PT ;  /* 0x00000013140b7248 */ /* 0x000fe40007fe0100 */
[-C--:B------:R-:W-:Y:S02]  /*0240*/  ISETP.GE.AND P0, PT, R9, R6.reuse, PT ;  /* 0x000000060900720c */ /* 0x080fe40003f06270 */
[----:B------:R-:W-:Y:S02]  /*0250*/  ISETP.GE.AND P1, PT, R11, R6, PT ;  /* 0x000000060b00720c */ /* 0x000fe40003f26270 */
[----:B------:R-:W-:-:S09]  /*0260*/  MOV R29, RZ ;  /* 0x000000ff001d7202 */ /* 0x000fd20000000f00 */
[----:B------:R-:W0:Y:S08]  /*0270*/  @!P0 LDC.64 R10, c[0x0][0x380] ;  /* 0x0000e000ff0a8b82 */ /* 0x000e300000000a00 */
[----:B------:R-:W1:Y:S01]  /*0280*/  @!P1 LDC.64 R8, c[0x0][0x388] ;  /* 0x0000e200ff089b82 */ /* 0x000e620000000a00 */
[----:B0-----:R-:W-:-:S05]  /*0290*/  @!P0 IMAD.WIDE R10, R7, 0x4, R10 ;  /* 0x00000004070a8825 */ /* 0x001fca00078e020a */
[----:B------:R-:W2:Y:S01]  /*02a0*/  @!P0 LDG.E R27, desc[UR8][R10.64] ;  /* 0x000000080a1b8981 */ /* 0x000ea2000c1e1900 */
[----:B-1----:R-:W-:-:S05]  /*02b0*/  @!P1 IMAD.WIDE R8, R17, 0x4, R8 ;  /* 0x0000000411089825 */ /* 0x002fca00078e0208 */
[----:B------:R-:W3:Y:S04]  /*02c0*/  @!P1 LDG.E R29, desc[UR8][R8.64] ;  /* 0x00000008081d9981 */ /* 0x000ee8000c1e1900 */
[----:B--2---:R-:W-:Y:S04]  /*02d0*/  STS [R4], R27 ;  /* 0x0000001b04007388 */ /* 0x004fe80000000800 */
[----:B---3--:R-:W-:Y:S01]  /*02e0*/  STS [R2], R29 ;  /* 0x0000001d02007388 */ /* 0x008fe20000000800 */
[----:B------:R-:W-:Y:S06]  /*02f0*/  BAR.SYNC.DEFER_BLOCKING 0x0 ;  /* 0x0000000000007b1d */ /* 0x000fec0000010000 */
[----:B------:R-:W-:Y:S04]  /*0300*/  LDS R22, [R3] ;  /* 0x0000000003167984 */ /* 0x000fe80000000800 */
[----:B------:R-:W0:Y:S04]  /*0310*/  LDS.128 R12, [R5] ;  /* 0x00000000050c7984 */ /* 0x000e280000000c00 */
[----:B------:R-:W1:Y:S04]  /*0320*/  LDS R26, [R3+0x80] ;  /* 0x00008000031a7984 */ /* 0x000e680000000800 */
[----:B------:R-:W2:Y:S04]  /*0330*/  LDS R25, [R3+0x100] ;  /* 0x0001000003197984 */ /* 0x000ea80000000800 */
[----:B------:R-:W3:Y:S04]  /*0340*/  LDS R24, [R3+0x180] ;  /* 0x0001800003187984 */ /* 0x000ee80000000800 */
[----:B------:R-:W-:Y:S01]  /*0350*/  LDS.128 R8, [R5+0x10] ;  /* 0x0000100005087984 */ /* 0x000fe20000000c00 */
[----:B0-----:R-:W-:-:S03]  /*0360*/  FFMA R12, R12, R22, R23 ;  /* 0x000000160c0c7223 */ /* 0x001fc60000000017 */
[----:B------:R-:W0:Y:S01]  /*0370*/  LDS R23, [R3+0x200] ;  /* 0x0002000003177984 */ /* 0x000e220000000800 */
[----:B-1----:R-:W-:-:S03]  /*0380*/  FFMA R12, R26, R13, R12 ;  /* 0x0000000d1a0c7223 */ /* 0x002fc6000000000c */
[----:B------:R-:W1:Y:S01]  /*0390*/  LDS R22, [R3+0x280] ;  /* 0x0002800003167984 */ /* 0x000e620000000800 */
[----:B--2---:R-:W-:-:S03]  /*03a0*/  FFMA R13, R25, R14, R12 ;  /* 0x0000000e190d7223 */ /* 0x004fc6000000000c */
[----:B------:R-:W2:Y:S01]  /*03b0*/  LDS R25, [R3+0x300] ;  /* 0x0003000003197984 */ /* 0x000ea20000000800 */
[----:B---3--:R-:W-:-:S03]  /*03c0*/  FFMA R13, R24, R15, R13 ;  /* 0x0000000f180d7223 */ /* 0x008fc6000000000d */
[----:B------:R-:W3:Y:S04]  /*03d0*/  LDS R24, [R3+0x380] ;  /* 0x0003800003187984 */ /* 0x000ee80000000800 */
[----:B------:R-:W-:Y:S01]  /*03e0*/  LDS R26, [R3+0xb80] ;  /* 0x000b8000031a7984 */ /* 0x000fe20000000800 */
[----:B0-----:R-:W-:-:S03]  /*03f0*/  FFMA R27, R8, R23, R13 ;  /* 0x00000017081b7223 */ /* 0x001fc6000000000d */
[----:B------:R-:W-:Y:S04]  /*0400*/  LDS R23, [R3+0x400] ;  /* 0x0004000003177984 */ /* 0x000fe80000000800 */
[----:B------:R-:W0:Y:S01]  /*0410*/  LDS.128 R12, [R5+0x20] ;  /* 0x00002000050c7984 */ /* 0x000e220000000c00 */
[----:B-1----:R-:W-:-:S03]  /*0420*/  FFMA R8, R22, R9, R27 ;  /* 0x0000000916087223 */ /* 0x002fc6000000001b */
[----:B------:R-:W1:Y:S01]  /*0430*/  LDS R22, [R3+0x480] ;  /* 0x0004800003167984 */ /* 0x000e620000000800 */
[----:B--2---:R-:W-:-:S03]  /*0440*/  FFMA R9, R25, R10, R8 ;  /* 0x0000000a19097223 */ /* 0x004fc60000000008 */
[----:B------:R-:W2:Y:S01]  /*0450*/  LDS R25, [R3+0x500] ;  /* 0x0005000003197984 */ /* 0x000ea20000000800 */
[----:B---3--:R-:W-:-:S03]  /*0460*/  FFMA R9, R24, R11, R9 ;  /* 0x0000000b18097223 */ /* 0x008fc60000000009 */
[----:B------:R-:W3:Y:S01]  /*0470*/  LDS R24, [R3+0x580] ;  /* 0x0005800003187984 */ /* 0x000ee20000000800 */
        /* <DEDUP_REMOVED lines=26> */
[----:B------:R-:W-:Y:S04]  /*0620*/  LDS R27, [R3+0xc00] ;  /* 0x000c0000031b7984 */ /* 0x000fe80000000800 */
[----:B------:R-:W-:Y:S01]  /*0630*/  LDS R24, [R3+0xc80] ;  /* 0x000c800003187984 */ /* 0x000fe20000000800 */
[----:B0-----:R-:W-:-:S03]  /*0640*/  FFMA R23, R8, R23, R13 ;  /* 0x0000001708177223 */ /* 0x001fc6000000000d */
[----:B------:R-:W0:Y:S01]  /*0650*/  LDS.128 R12, [R5+0x60] ;  /* 0x00006000050c7984 */ /* 0x000e220000000c00 */
[----:B-1----:R-:W-:-:S03]  /*0660*/  FFMA R22, R22, R9, R23 ;  /* 0x0000000916167223 */ /* 0x002fc60000000017 */
[----:B------:R-:W1:Y:S01]  /*0670*/  LDS R23, [R3+0xd00] ;  /* 0x000d000003177984 */ /* 0x000e620000000800 */
[----:B--2---:R-:W-:-:S03]  /*0680*/  FFMA R25, R25, R10, R22 ;  /* 0x0000000a19197223 */ /* 0x004fc60000000016 */
[----:B------:R-:W2:Y:S01]  /*0690*/  LDS R22, [R3+0xd80] ;  /* 0x000d800003167984 */ /* 0x000ea20000000800 */
[----:B------:R-:W-:-:S03]  /*06a0*/  FFMA R11, R26, R11, R25 ;  /* 0x0000000b1a0b7223 */ /* 0x000fc60000000019 */
[----:B------:R-:W-:Y:S01]  /*06b0*/  LDS R25, [R3+0xe00] ;  /* 0x000e000003197984 */ /* 0x000fe20000000800 */
[----:B0-----:R-:W-:-:S03]  /*06c0*/  FFMA R27, R12, R27, R11 ;  /* 0x0000001b0c1b7223 */ /* 0x001fc6000000000b */
[----:B------:R-:W0:Y:S01]  /*06d0*/  LDS.128 R8, [R5+0x70] ;  /* 0x0000700005087984 */ /* 0x000e220000000c00 */
[----:B------:R-:W-:-:S03]  /*06e0*/  FFMA R24, R24, R13, R27 ;  /* 0x0000000d18187223 */ /* 0x000fc6000000001b */
[----:B------:R-:W3:Y:S04]  /*06f0*/  LDS R27, [R3+0xe80] ;  /* 0x000e8000031b7984 */ /* 0x000ee80000000800 */
[----:B------:R-:W4:Y:S04]  /*0700*/  LDS R13, [R3+0xf00] ;  /* 0x000f0000030d7984 */ /* 0x000f280000000800 */
[----:B------:R-:W5:Y:S01]  /*0710*/  LDS R12, [R3+0xf80] ;  /* 0x000f8000030c7984 */ /* 0x000f620000000800 */
[----:B-1----:R-:W-:Y:S01]  /*0720*/  FFMA R23, R23, R14, R24 ;  /* 0x0000000e17177223 */ /* 0x002fe20000000018 */
[----:B------:R-:W-:-:S03]  /*0730*/  IADD3 R16, PT, PT, R16, 0x1, RZ ;  /* 0x0000000110107810 */ /* 0x000fc60007ffe0ff */
[----:B--2---:R-:W-:Y:S01]  /*0740*/  FFMA R15, R22, R15, R23 ;  /* 0x0000000f160f7223 */ /* 0x004fe20000000017 */
[----:B------:R-:W-:Y:S01]  /*0750*/  BAR.SYNC.DEFER_BLOCKING 0x0 ;  /* 0x0000000000007b1d */ /* 0x000fe20000010000 */
[----:B------:R-:W-:Y:S02]  /*0760*/  ISETP.NE.AND P0, PT, R16, 0x1, PT ;  /* 0x000000011000780c */ /* 0x000fe40003f05270 */
[----:B------:R-:W-:Y:S02]  /*0770*/  IADD3 R19, PT, PT, R19, 0x20, RZ ;  /* 0x0000002013137810 */ /* 0x000fe40007ffe0ff */
[----:B------:R-:W-:Y:S02]  /*0780*/  IADD3 R18, PT, PT, R18, 0x20, RZ ;  /* 0x0000002012127810 */ /* 0x000fe40007ffe0ff */
[----:B------:R-:W-:Y:S02]  /*0790*/  IADD3 R7, PT, PT, R7, 0x20, RZ ;  /* 0x0000002007077810 */ /* 0x000fe40007ffe0ff */
[----:B------:R-:W-:Y:S01]  /*07a0*/  LEA R17, R6, R17, 0x5 ;  /* 0x0000001106117211 */ /* 0x000fe200078e28ff */
[----:B0-----:R-:W-:-:S04]  /*07b0*/  FFMA R8, R8, R25, R15 ;  /* 0x0000001908087223 */ /* 0x001fc8000000000f */
[----:B---3--:R-:W-:-:S04]  /*07c0*/  FFMA R8, R27, R9, R8 ;  /* 0x000000091b087223 */ /* 0x008fc80000000008 */
[----:B----4-:R-:W-:-:S04]  /*07d0*/  FFMA R13, R13, R10, R8 ;  /* 0x0000000a0d0d7223 */ /* 0x010fc80000000008 */
[----:B-----5:R-:W-:Y:S01]  /*07e0*/  FFMA R23, R12, R11, R13 ;  /* 0x0000000b0c177223 */ /* 0x020fe2000000000d */
[----:B------:R-:W-:Y:S06]  /*07f0*/  @P0 BRA `(.L_x_1) ;  /* 0xfffffff800800947 */ /* 0x000fec000383ffff */
.L_x_0:
[----:B------:R-:W-:-:S04]  /*0800*/  VIMNMX R3, PT, PT, R21, R20, !PT ;  /* 0x0000001415037248 */ /* 0x000fc80007fe0100 */
[----:B------:R-:W-:-:S13]  /*0810*/  ISETP.GE.AND P0, PT, R3, R6, PT ;  /* 0x000000060300720c */ /* 0x000fda0003f06270 */
[----:B------:R-:W-:Y:S05]  /*0820*/  @P0 EXIT ;  /* 0x000000000000094d */ /* 0x000fea0003800000 */
[----:B------:R-:W0:Y:S01]  /*0830*/  LDC.64 R2, c[0x0][0x390] ;  /* 0x0000e400ff027b82 */ /* 0x000e220000000a00 */
[----:B------:R-:W-:-:S04]  /*0840*/  IMAD R21, R21, R6, R20 ;  /* 0x0000000615157224 */ /* 0x000fc800078e0214 */
[----:B0-----:R-:W-:-:S05]  /*0850*/  IMAD.WIDE R2, R21, 0x4, R2 ;  /* 0x0000000415027825 */ /* 0x001fca00078e0202 */
[----:B------:R-:W-:Y:S01]  /*0860*/  STG.E desc[UR8][R2.64], R23 ;  /* 0x0000001702007986 */ /* 0x000fe2000c101908 */
[----:B------:R-:W-:Y:S05]  /*0870*/  EXIT ;  /* 0x000000000000794d */ /* 0x000fea0003800000 */
.L_x_2:
[----:B------:R-:W-:-:S00]  /*0880*/  BRA `(.L_x_2) ;  /* 0xfffffffc00fc7947 */ /* 0x000fc0000383ffff */
[----:B------:R-:W-:-:S00]  /*0890*/  NOP ;  /* 0x0000000000007918 */ /* 0x000fc00000000000 */
        /* <DEDUP_REMOVED lines=14> */
.L_x_3:


//--------------------- .nv.shared._Z7mat_mulPKfS0_Pfi --------------------------
	.section	.nv.shared._Z7mat_mulPKfS0_Pfi,"aw",@nobits
	.sectionflags	@""
	.align	4
.nv.shared._Z7mat_mulPKfS0_Pfi:
	.zero		9216


//--------------------- .nv.shared.reserved.0     --------------------------
	.section	.nv.shared.reserved.0,"aw",@nobits
	.weak		__nv_reservedSMEM_offset_0_alias
	.size		__nv_reservedSMEM_offset_0_alias, 0, 64
	.other		__nv_reservedSMEM_offset_0_alias,@"STO_CUDA_RESERVED_SHARED STV_DEFAULT"
__nv_reservedSMEM_offset_0_alias:
	.zero		0
	.zero		64


//--------------------- .nv.constant0._Z7mat_mulPKfS0_Pfi --------------------------
	.section	.nv.constant0._Z7mat_mulPKfS0_Pfi,"a",@progbits
	.sectionflags	@""
	.align	4
.nv.constant0._Z7mat_mulPKfS0_Pfi:
	.zero		924


//--------------------- SYMBOLS --------------------------

	.type		.nv.reservedSmem.offset0,@object
	.size		.nv.reservedSmem.offset0,0x4
	.type		.nv.reservedSmem.cap,@object
	.size		.nv.reservedSmem.cap,0x4
